	.headerflags	@"EF_CUDA_TEXMODE_UNIFIED EF_CUDA_64BIT_ADDRESS EF_CUDA_ACCELERATORS EF_CUDA_SM90 EF_CUDA_VIRTUAL_SM(EF_CUDA_SM90)"
	.elftype	@"ET_EXEC"


//--------------------- .nv.info                  --------------------------
	.section	.nv.info,"",@"SHT_CUDA_INFO"
	.align	4


	//----- nvinfo : EIATTR_REGCOUNT
	.align		4
        /*0000*/ 	.byte	0x04, 0x2f
        /*0002*/ 	.short	(.L_1 - .L_0)
	.align		4
.L_0:
        /*0004*/ 	.word	index@(triton_poi_fused_convolution_relu_0)
        /*0008*/ 	.word	0x0000000c


	//----- nvinfo : EIATTR_MIN_STACK_SIZE
	.align		4
.L_1:
        /*000c*/ 	.byte	0x04, 0x12
        /*000e*/ 	.short	(.L_3 - .L_2)
	.align		4
.L_2:
        /*0010*/ 	.word	index@(triton_poi_fused_convolution_relu_0)
        /*0014*/ 	.word	0x00000000


	//----- nvinfo : EIATTR_FRAME_SIZE
	.align		4
.L_3:
        /*0018*/ 	.byte	0x04, 0x11
        /*001a*/ 	.short	(.L_5 - .L_4)
	.align		4
.L_4:
        /*001c*/ 	.word	index@(triton_poi_fused_convolution_relu_0)
        /*0020*/ 	.word	0x00000000


	//----- nvinfo : EIATTR_MIN_STACK_SIZE
	.align		4
.L_5:
        /*0024*/ 	.byte	0x04, 0x12
        /*0026*/ 	.short	(.L_7 - .L_6)
	.align		4
.L_6:
        /*0028*/ 	.word	index@(triton_poi_fused_convolution_relu_0)
        /*002c*/ 	.word	0x00000000
.L_7:


//--------------------- .nv.info.triton_poi_fused_convolution_relu_0 --------------------------
	.section	.nv.info.triton_poi_fused_convolution_relu_0,"",@"SHT_CUDA_INFO"
	.sectionflags	@""
	.align	4


	//----- nvinfo : EIATTR_CUDA_API_VERSION
	.align		4
        /*0000*/ 	.byte	0x04, 0x37
        /*0002*/ 	.short	(.L_9 - .L_8)
.L_8:
        /*0004*/ 	.word	0x0000007c


	//----- nvinfo : EIATTR_KPARAM_INFO
	.align		4
.L_9:
        /*0008*/ 	.byte	0x04, 0x17
        /*000a*/ 	.short	(.L_11 - .L_10)
.L_10:
        /*000c*/ 	.word	0x00000000
        /*0010*/ 	.short	0x0002
        /*0012*/ 	.short	0x0010
        /*0014*/ 	.byte	0x00, 0xf0, 0x11, 0x00


	//----- nvinfo : EIATTR_KPARAM_INFO
	.align		4
.L_11:
        /*0018*/ 	.byte	0x04, 0x17
        /*001a*/ 	.short	(.L_13 - .L_12)
.L_12:
        /*001c*/ 	.word	0x00000000
        /*0020*/ 	.short	0x0001
        /*0022*/ 	.short	0x0008
        /*0024*/ 	.byte	0x00, 0xf4, 0x21, 0x00


	//----- nvinfo : EIATTR_KPARAM_INFO
	.align		4
.L_13:
        /*0028*/ 	.byte	0x04, 0x17
        /*002a*/ 	.short	(.L_15 - .L_14)
.L_14:
        /*002c*/ 	.word	0x00000000
        /*0030*/ 	.short	0x0000
        /*0032*/ 	.short	0x0000
        /*0034*/ 	.byte	0x00, 0xf4, 0x21, 0x00


	//----- nvinfo : EIATTR_SPARSE_MMA_MASK
	.align		4
.L_15:
        /*0038*/ 	.byte	0x03, 0x50
        /*003a*/ 	.short	0x0000


	//----- nvinfo : EIATTR_MAXREG_COUNT
	.align		4
        /*003c*/ 	.byte	0x03, 0x1b
        /*003e*/ 	.short	0x00ff


	//----- nvinfo : EIATTR_EXIT_INSTR_OFFSETS
	.align		4
        /*0040*/ 	.byte	0x04, 0x1c
        /*0042*/ 	.short	(.L_17 - .L_16)


	//   ....[0]....
.L_16:
        /*0044*/ 	.word	0x00000190


	//   ....[1]....
        /*0048*/ 	.word	0x000001b0


	//----- nvinfo : EIATTR_REQNTID
	.align		4
.L_17:
        /*004c*/ 	.byte	0x04, 0x10
        /*004e*/ 	.short	(.L_19 - .L_18)
.L_18:
        /*0050*/ 	.word	0x00000080
        /*0054*/ 	.word	0x00000001
        /*0058*/ 	.word	0x00000001


	//----- nvinfo : EIATTR_CBANK_PARAM_SIZE
	.align		4
.L_19:
        /*005c*/ 	.byte	0x03, 0x19
        /*005e*/ 	.short	0x0014


	//----- nvinfo : EIATTR_PARAM_CBANK
	.align		4
        /*0060*/ 	.byte	0x04, 0x0a
        /*0062*/ 	.short	(.L_21 - .L_20)
	.align		4
.L_20:
        /*0064*/ 	.word	index@(.nv.constant0.triton_poi_fused_convolution_relu_0)
        /*0068*/ 	.short	0x0210
        /*006a*/ 	.short	0x0014


	//----- nvinfo : EIATTR_SW_WAR
	.align		4
.L_21:
        /*006c*/ 	.byte	0x04, 0x36
        /*006e*/ 	.short	(.L_23 - .L_22)
.L_22:
        /*0070*/ 	.word	0x00000008
.L_23:


//--------------------- .nv.callgraph             --------------------------
	.section	.nv.callgraph,"",@"SHT_CUDA_CALLGRAPH"
	.align	4
	.sectionentsize	8
	.align		4
        /*0000*/ 	.word	0x00000000
	.align		4
        /*0004*/ 	.word	0xffffffff
	.align		4
        /*0008*/ 	.word	0x00000000
	.align		4
        /*000c*/ 	.word	0xfffffffe
	.align		4
        /*0010*/ 	.word	0x00000000
	.align		4
        /*0014*/ 	.word	0xfffffffd
	.align		4
        /*0018*/ 	.word	0x00000000
	.align		4
        /*001c*/ 	.word	0xfffffffc


//--------------------- .text.triton_poi_fused_convolution_relu_0 --------------------------
	.section	.text.triton_poi_fused_convolution_relu_0,"ax",@progbits
	.align	128
        .global         triton_poi_fused_convolution_relu_0
        .type           triton_poi_fused_convolution_relu_0,@function
        .size           triton_poi_fused_convolution_relu_0,(.L_x_1 - triton_poi_fused_convolution_relu_0)
        .other          triton_poi_fused_convolution_relu_0,@"STO_CUDA_ENTRY STV_DEFAULT"
triton_poi_fused_convolution_relu_0:
.text.triton_poi_fused_convolution_relu_0:
[----:B------:R-:W0:Y:S02]  /*0000*/  LDC R1, c[0x0][0x28] ;  /* 0x00000a00ff017b82 */ /* 0x000e240000000800 */
[----:B------:R-:W1:Y:S01]  /*0010*/  S2R R0, SR_TID.X ;  /* 0x0000000000007919 */ /* 0x000e620000002100 */
[----:B------:R-:W2:Y:S01]  /*0020*/  LDC.64 R2, c[0x0][0x210] ;  /* 0x00008400ff027b82 */ /* 0x000ea20000000a00 */
[----:B------:R-:W-:Y:S01]  /*0030*/  ULDC.64 UR4, c[0x0][0x208] ;  /* 0x0000820000047ab9 */ /* 0x000fe20000000a00 */
[----:B------:R-:W3:Y:S01]  /*0040*/  S2R R7, SR_CTAID.X ;  /* 0x0000000000077919 */ /* 0x000ee20000002500 */
[----:B-1----:R-:W-:Y:S02]  /*0050*/  LOP3.LUT R0, R0, 0x7f, RZ, 0xc0, !PT ;  /* 0x0000007f00007812 */ /* 0x002fe400078ec0ff */
[----:B---3--:R-:W-:-:S03]  /*0060*/  SHF.R.S32.HI R4, RZ, 0x18, R7 ;  /* 0x00000018ff047819 */ /* 0x008fc60000011407 */
[----:B------:R-:W-:Y:S01]  /*0070*/  IMAD R7, R7, 0x80, R0 ;  /* 0x0000008007077824 */ /* 0x000fe200078e0200 */
[----:B------:R-:W-:-:S03]  /*0080*/  SGXT R0, R4, 0x1 ;  /* 0x000000010400781a */ /* 0x000fc60000000200 */
[C---:B--2---:R-:W-:Y:S01]  /*0090*/  IMAD.WIDE R2, R7.reuse, 0x4, R2 ;  /* 0x0000000407027825 */ /* 0x044fe200078e0202 */
[----:B------:R-:W1:Y:S01]  /*00a0*/  LDC.64 R4, c[0x0][0x218] ;  /* 0x00008600ff047b82 */ /* 0x000e620000000a00 */
[----:B------:R-:W-:Y:S02]  /*00b0*/  ISETP.GE.AND P1, PT, R7, 0x400, PT ;  /* 0x000004000700780c */ /* 0x000fe40003f26270 */
[----:B------:R-:W-:Y:S01]  /*00c0*/  LEA.HI R0, R0, R7, RZ, 0x6 ;  /* 0x0000000700007211 */ /* 0x000fe200078f30ff */
[----:B------:R-:W-:-:S03]  /*00d0*/  IMAD.MOV.U32 R7, RZ, RZ, RZ ;  /* 0x000000ffff077224 */ /* 0x000fc600078e00ff */
[----:B------:R-:W-:-:S04]  /*00e0*/  SHF.R.S32.HI R0, RZ, 0x6, R0 ;  /* 0x00000006ff007819 */ /* 0x000fc80000011400 */
[----:B------:R-:W-:-:S04]  /*00f0*/  LEA.HI R6, R0, R0, RZ, 0x2 ;  /* 0x0000000000067211 */ /* 0x000fc800078f10ff */
[----:B------:R-:W-:-:S05]  /*0100*/  LOP3.LUT R9, R6, 0xfffffffc, RZ, 0xc0, !PT ;  /* 0xfffffffc06097812 */ /* 0x000fca00078ec0ff */
[----:B------:R-:W-:Y:S02]  /*0110*/  IMAD.IADD R9, R0, 0x1, -R9 ;  /* 0x0000000100097824 */ /* 0x000fe400078e0a09 */
[----:B------:R-:W-:Y:S02]  /*0120*/  IMAD.MOV.U32 R0, RZ, RZ, RZ ;  /* 0x000000ffff007224 */ /* 0x000fe400078e00ff */
[----:B-1----:R-:W-:-:S04]  /*0130*/  IMAD.WIDE R4, R9, 0x4, R4 ;  /* 0x0000000409047825 */ /* 0x002fc800078e0204 */
[----:B------:R-:W2:Y:S04]  /*0140*/  @!P1 LDG.E R0, desc[UR4][R2.64] ;  /* 0x0000000402009981 */ /* 0x000ea8000c1e1900 */
[----:B------:R-:W2:Y:S02]  /*0150*/  @!P1 LDG.E.EL R7, desc[UR4][R4.64] ;  /* 0x0000000404079981 */ /* 0x000ea4000c2e1900 */
[----:B--2---:R-:W-:Y:S01]  /*0160*/  FADD R6, R7, R0 ;  /* 0x0000000007067221 */ /* 0x004fe20000000000 */
[----:B------:R-:W-:-:S04]  /*0170*/  FSETP.GEU.AND P0, PT, R0, -R7, PT ;  /* 0x800000070000720b */ /* 0x000fc80003f0e000 */
[----:B------:R-:W-:Y:S01]  /*0180*/  FSEL R7, R6, RZ, P0 ;  /* 0x000000ff06077208 */ /* 0x000fe20000000000 */
[----:B------:R-:W-:Y:S08]  /*0190*/  @P1 EXIT ;  /* 0x000000000000194d */ /* 0x000ff00003800000 */
[----:B------:R-:W-:Y:S01]  /*01a0*/  STG.E desc[UR4][R2.64], R7 ;  /* 0x0000000702007986 */ /* 0x000fe2000c101904 */
[----:B------:R-:W-:Y:S05]  /*01b0*/  EXIT ;  /* 0x000000000000794d */ /* 0x000fea0003800000 */
.L_x_0:
[----:B------:R-:W-:-:S00]  /*01c0*/  BRA `(.L_x_0) ;  /* 0xfffffffc00fc7947 */ /* 0x000fc0000383ffff */
[----:B------:R-:W-:-:S00]  /*01d0*/  NOP ;  /* 0x0000000000007918 */ /* 0x000fc00000000000 */
        /* <DEDUP_REMOVED lines=10> */
.L_x_1:


//--------------------- .nv.constant0.triton_poi_fused_convolution_relu_0 --------------------------
	.section	.nv.constant0.triton_poi_fused_convolution_relu_0,"a",@progbits
	.sectionflags	@""
	.align	4
.nv.constant0.triton_poi_fused_convolution_relu_0:
	.zero		548
